//
// Generated by NVIDIA NVVM Compiler
//
// Compiler Build ID: CL-36424714
// Cuda compilation tools, release 13.0, V13.0.88
// Based on NVVM 20.0.0
//

.version 9.0
.target sm_100
.address_size 64

	// .globl	_Z4mulAPiS_S_ii

.visible .entry _Z4mulAPiS_S_ii(
	.param .u64 .ptr .align 1 _Z4mulAPiS_S_ii_param_0,
	.param .u64 .ptr .align 1 _Z4mulAPiS_S_ii_param_1,
	.param .u64 .ptr .align 1 _Z4mulAPiS_S_ii_param_2,
	.param .u32 _Z4mulAPiS_S_ii_param_3,
	.param .u32 _Z4mulAPiS_S_ii_param_4
)
{
	.reg .pred 	%p<19>;
	.reg .b32 	%r<163>;
	.reg .b64 	%rd<82>;

	ld.param.u64 	%rd11, [_Z4mulAPiS_S_ii_param_0];
	ld.param.u64 	%rd12, [_Z4mulAPiS_S_ii_param_1];
	ld.param.u64 	%rd13, [_Z4mulAPiS_S_ii_param_2];
	ld.param.u32 	%r64, [_Z4mulAPiS_S_ii_param_3];
	ld.param.u32 	%r65, [_Z4mulAPiS_S_ii_param_4];
	cvta.to.global.u64 	%rd1, %rd12;
	cvta.to.global.u64 	%rd2, %rd11;
	cvta.to.global.u64 	%rd3, %rd13;
	setp.lt.s32 	%p1, %r65, 1;
	@%p1 bra 	$L__BB0_26;
	mov.u32 	%r66, %tid.x;
	setp.lt.s32 	%p2, %r64, 1;
	mul.lo.s32 	%r1, %r64, %r66;
	mul.lo.s32 	%r2, %r65, %r66;
	@%p2 bra 	$L__BB0_15;
	and.b32  	%r3, %r64, 7;
	and.b32  	%r4, %r64, 3;
	and.b32  	%r5, %r64, 2147483640;
	and.b32  	%r6, %r64, 1;
	neg.s32 	%r7, %r5;
	shl.b32 	%r8, %r65, 3;
	mul.lo.s32 	%r9, %r65, 5;
	mul.lo.s32 	%r10, %r65, 6;
	mul.lo.s32 	%r11, %r65, 7;
	cvt.u64.u32 	%rd4, %r1;
	mov.b32 	%r139, 0;
	shl.b64 	%rd32, %rd4, 2;
	add.s64 	%rd33, %rd32, %rd2;
	add.s64 	%rd5, %rd33, 16;
	mul.wide.u32 	%rd49, %r8, 4;
$L__BB0_3:
	setp.lt.u32 	%p11, %r64, 8;
	mov.b32 	%r153, 0;
	mov.u32 	%r158, %r153;
	@%p11 bra 	$L__BB0_6;
	add.s32 	%r146, %r65, %r139;
	shl.b32 	%r82, %r65, 1;
	add.s32 	%r145, %r82, %r139;
	mad.lo.s32 	%r144, %r65, 3, %r139;
	shl.b32 	%r83, %r65, 2;
	add.s32 	%r143, %r83, %r139;
	add.s32 	%r142, %r9, %r139;
	add.s32 	%r141, %r10, %r139;
	add.s32 	%r140, %r11, %r139;
	mul.wide.u32 	%rd34, %r139, 4;
	add.s64 	%rd81, %rd1, %rd34;
	mov.b32 	%r158, 0;
	mov.u64 	%rd80, %rd5;
	mov.u32 	%r147, %r7;
$L__BB0_5:
	.pragma "nounroll";
	ld.global.u32 	%r84, [%rd80+-16];
	ld.global.u32 	%r85, [%rd81];
	mad.lo.s32 	%r86, %r85, %r84, %r158;
	ld.global.u32 	%r87, [%rd80+-12];
	mul.wide.u32 	%rd35, %r146, 4;
	add.s64 	%rd36, %rd1, %rd35;
	ld.global.u32 	%r88, [%rd36];
	mad.lo.s32 	%r89, %r88, %r87, %r86;
	ld.global.u32 	%r90, [%rd80+-8];
	mul.wide.u32 	%rd37, %r145, 4;
	add.s64 	%rd38, %rd1, %rd37;
	ld.global.u32 	%r91, [%rd38];
	mad.lo.s32 	%r92, %r91, %r90, %r89;
	ld.global.u32 	%r93, [%rd80+-4];
	mul.wide.u32 	%rd39, %r144, 4;
	add.s64 	%rd40, %rd1, %rd39;
	ld.global.u32 	%r94, [%rd40];
	mad.lo.s32 	%r95, %r94, %r93, %r92;
	ld.global.u32 	%r96, [%rd80];
	mul.wide.u32 	%rd41, %r143, 4;
	add.s64 	%rd42, %rd1, %rd41;
	ld.global.u32 	%r97, [%rd42];
	mad.lo.s32 	%r98, %r97, %r96, %r95;
	ld.global.u32 	%r99, [%rd80+4];
	mul.wide.u32 	%rd43, %r142, 4;
	add.s64 	%rd44, %rd1, %rd43;
	ld.global.u32 	%r100, [%rd44];
	mad.lo.s32 	%r101, %r100, %r99, %r98;
	ld.global.u32 	%r102, [%rd80+8];
	mul.wide.u32 	%rd45, %r141, 4;
	add.s64 	%rd46, %rd1, %rd45;
	ld.global.u32 	%r103, [%rd46];
	mad.lo.s32 	%r104, %r103, %r102, %r101;
	ld.global.u32 	%r105, [%rd80+12];
	mul.wide.u32 	%rd47, %r140, 4;
	add.s64 	%rd48, %rd1, %rd47;
	ld.global.u32 	%r106, [%rd48];
	mad.lo.s32 	%r158, %r106, %r105, %r104;
	add.s32 	%r147, %r147, 8;
	add.s32 	%r146, %r146, %r8;
	add.s32 	%r145, %r145, %r8;
	add.s32 	%r144, %r144, %r8;
	add.s32 	%r143, %r143, %r8;
	add.s32 	%r142, %r142, %r8;
	add.s32 	%r141, %r141, %r8;
	add.s32 	%r140, %r140, %r8;
	add.s64 	%rd81, %rd81, %rd49;
	add.s64 	%rd80, %rd80, 32;
	setp.ne.s32 	%p12, %r147, 0;
	mov.u32 	%r153, %r5;
	@%p12 bra 	$L__BB0_5;
$L__BB0_6:
	setp.eq.s32 	%p13, %r3, 0;
	@%p13 bra 	$L__BB0_14;
	add.s32 	%r108, %r3, -1;
	setp.lt.u32 	%p14, %r108, 3;
	@%p14 bra 	$L__BB0_9;
	add.s32 	%r109, %r153, %r1;
	mul.wide.u32 	%rd50, %r109, 4;
	add.s64 	%rd51, %rd2, %rd50;
	ld.global.u32 	%r110, [%rd51];
	mad.lo.s32 	%r111, %r153, %r65, %r139;
	mul.wide.u32 	%rd52, %r111, 4;
	add.s64 	%rd53, %rd1, %rd52;
	ld.global.u32 	%r112, [%rd53];
	mad.lo.s32 	%r113, %r112, %r110, %r158;
	cvt.u64.u32 	%rd54, %r153;
	add.s64 	%rd55, %rd54, %rd4;
	shl.b64 	%rd56, %rd55, 2;
	add.s64 	%rd57, %rd2, %rd56;
	ld.global.u32 	%r114, [%rd57+4];
	add.s32 	%r115, %r111, %r65;
	mul.wide.u32 	%rd58, %r115, 4;
	add.s64 	%rd59, %rd1, %rd58;
	ld.global.u32 	%r116, [%rd59];
	mad.lo.s32 	%r117, %r116, %r114, %r113;
	ld.global.u32 	%r118, [%rd57+8];
	add.s32 	%r119, %r115, %r65;
	mul.wide.u32 	%rd60, %r119, 4;
	add.s64 	%rd61, %rd1, %rd60;
	ld.global.u32 	%r120, [%rd61];
	mad.lo.s32 	%r121, %r120, %r118, %r117;
	ld.global.u32 	%r122, [%rd57+12];
	add.s32 	%r123, %r119, %r65;
	mul.wide.u32 	%rd62, %r123, 4;
	add.s64 	%rd63, %rd1, %rd62;
	ld.global.u32 	%r124, [%rd63];
	mad.lo.s32 	%r158, %r124, %r122, %r121;
	add.s32 	%r153, %r153, 4;
$L__BB0_9:
	setp.eq.s32 	%p15, %r4, 0;
	@%p15 bra 	$L__BB0_14;
	setp.eq.s32 	%p16, %r4, 1;
	@%p16 bra 	$L__BB0_12;
	add.s32 	%r126, %r153, %r1;
	mul.wide.u32 	%rd64, %r126, 4;
	add.s64 	%rd65, %rd2, %rd64;
	ld.global.u32 	%r127, [%rd65];
	mad.lo.s32 	%r128, %r153, %r65, %r139;
	mul.wide.u32 	%rd66, %r128, 4;
	add.s64 	%rd67, %rd1, %rd66;
	ld.global.u32 	%r129, [%rd67];
	mad.lo.s32 	%r130, %r129, %r127, %r158;
	cvt.u64.u32 	%rd68, %r153;
	add.s64 	%rd69, %rd68, %rd4;
	shl.b64 	%rd70, %rd69, 2;
	add.s64 	%rd71, %rd2, %rd70;
	ld.global.u32 	%r131, [%rd71+4];
	add.s32 	%r132, %r128, %r65;
	mul.wide.u32 	%rd72, %r132, 4;
	add.s64 	%rd73, %rd1, %rd72;
	ld.global.u32 	%r133, [%rd73];
	mad.lo.s32 	%r158, %r133, %r131, %r130;
	add.s32 	%r153, %r153, 2;
$L__BB0_12:
	setp.eq.s32 	%p17, %r6, 0;
	@%p17 bra 	$L__BB0_14;
	add.s32 	%r134, %r153, %r1;
	mul.wide.u32 	%rd74, %r134, 4;
	add.s64 	%rd75, %rd2, %rd74;
	ld.global.u32 	%r135, [%rd75];
	mad.lo.s32 	%r136, %r153, %r65, %r139;
	mul.wide.u32 	%rd76, %r136, 4;
	add.s64 	%rd77, %rd1, %rd76;
	ld.global.u32 	%r137, [%rd77];
	mad.lo.s32 	%r158, %r137, %r135, %r158;
$L__BB0_14:
	add.s32 	%r138, %r139, %r2;
	mul.wide.u32 	%rd78, %r138, 4;
	add.s64 	%rd79, %rd3, %rd78;
	st.global.u32 	[%rd79], %r158;
	add.s32 	%r139, %r139, 1;
	setp.eq.s32 	%p18, %r139, %r65;
	@%p18 bra 	$L__BB0_26;
	bra.uni 	$L__BB0_3;
$L__BB0_15:
	and.b32  	%r54, %r65, 7;
	setp.lt.u32 	%p3, %r65, 8;
	mov.b32 	%r161, 0;
	@%p3 bra 	$L__BB0_18;
	and.b32  	%r161, %r65, 2147483640;
	mov.b32 	%r159, 0;
$L__BB0_17:
	.pragma "nounroll";
	add.s32 	%r69, %r159, %r2;
	mul.wide.u32 	%rd14, %r69, 4;
	add.s64 	%rd15, %rd3, %rd14;
	mov.b32 	%r70, 0;
	st.global.u32 	[%rd15], %r70;
	st.global.u32 	[%rd15+4], %r70;
	st.global.u32 	[%rd15+8], %r70;
	st.global.u32 	[%rd15+12], %r70;
	st.global.u32 	[%rd15+16], %r70;
	st.global.u32 	[%rd15+20], %r70;
	st.global.u32 	[%rd15+24], %r70;
	st.global.u32 	[%rd15+28], %r70;
	add.s32 	%r159, %r159, 8;
	setp.ne.s32 	%p4, %r159, %r161;
	@%p4 bra 	$L__BB0_17;
$L__BB0_18:
	setp.eq.s32 	%p5, %r54, 0;
	@%p5 bra 	$L__BB0_26;
	and.b32  	%r59, %r65, 3;
	setp.lt.u32 	%p6, %r54, 4;
	@%p6 bra 	$L__BB0_21;
	add.s32 	%r71, %r161, %r2;
	mul.wide.u32 	%rd16, %r71, 4;
	add.s64 	%rd17, %rd3, %rd16;
	mov.b32 	%r72, 0;
	st.global.u32 	[%rd17], %r72;
	cvt.u64.u32 	%rd18, %r2;
	cvt.u64.u32 	%rd19, %r161;
	add.s64 	%rd20, %rd19, %rd18;
	shl.b64 	%rd21, %rd20, 2;
	add.s64 	%rd22, %rd3, %rd21;
	st.global.u32 	[%rd22+4], %r72;
	st.global.u32 	[%rd22+8], %r72;
	st.global.u32 	[%rd22+12], %r72;
	add.s32 	%r161, %r161, 4;
$L__BB0_21:
	setp.eq.s32 	%p7, %r59, 0;
	@%p7 bra 	$L__BB0_26;
	setp.eq.s32 	%p8, %r59, 1;
	@%p8 bra 	$L__BB0_24;
	add.s32 	%r73, %r161, %r2;
	mul.wide.u32 	%rd23, %r73, 4;
	add.s64 	%rd24, %rd3, %rd23;
	mov.b32 	%r74, 0;
	st.global.u32 	[%rd24], %r74;
	cvt.u64.u32 	%rd25, %r2;
	cvt.u64.u32 	%rd26, %r161;
	add.s64 	%rd27, %rd26, %rd25;
	shl.b64 	%rd28, %rd27, 2;
	add.s64 	%rd29, %rd3, %rd28;
	st.global.u32 	[%rd29+4], %r74;
	add.s32 	%r161, %r161, 2;
$L__BB0_24:
	and.b32  	%r75, %r65, 1;
	setp.eq.b32 	%p9, %r75, 1;
	not.pred 	%p10, %p9;
	@%p10 bra 	$L__BB0_26;
	add.s32 	%r76, %r161, %r2;
	mul.wide.u32 	%rd30, %r76, 4;
	add.s64 	%rd31, %rd3, %rd30;
	mov.b32 	%r77, 0;
	st.global.u32 	[%rd31], %r77;
$L__BB0_26:
	ret;

}


// ===== COMPILED SASS (sm_100) =====

	.target	sm_100

	.elftype	@"ET_EXEC"


//--------------------- .note.nv.tkinfo           --------------------------
	.section	.note.nv.tkinfo,"",@"SHT_NOTE"
	.sectionflags	@"SHF_NOTE_NV_TKINFO"
	.tkinfo
        /*0018*/ 	.word	0x00000002
        /*0030*/ 	.string	""
        /*0030*/ 	.string	"ptxas"
        /*0030*/ 	.string	"Cuda compilation tools, release 13.0, V13.0.88"
        /*0030*/ 	.string	"Build cuda_13.0.r13.0/compiler.36424714_0"
        /*0030*/ 	.string	"-arch sm_100 -m 64 "



//--------------------- .note.nv.cuinfo           --------------------------
	.section	.note.nv.cuinfo,"",@"SHT_NOTE"
	.sectionflags	@"SHF_NOTE_NV_CUINFO"
        /*0018*/ 	.short	0x0002
        /*001a*/ 	.short	0x0064
        /*001c*/ 	.short	0x0082
	.zero		2


//--------------------- .nv.info                  --------------------------
	.section	.nv.info,"",@"SHT_CUDA_INFO"
	.align	4


	//----- nvinfo : EIATTR_REGCOUNT
	.align		4
        /*0000*/ 	.byte	0x04, 0x2f
        /*0002*/ 	.short	(.L_1 - .L_0)
	.align		4
.L_0:
        /*0004*/ 	.word	index@(_Z4mulAPiS_S_ii)
        /*0008*/ 	.word	0x00000020


	//----- nvinfo : EIATTR_FRAME_SIZE
	.align		4
.L_1:
        /*000c*/ 	.byte	0x04, 0x11
        /*000e*/ 	.short	(.L_3 - .L_2)
	.align		4
.L_2:
        /*0010*/ 	.word	index@(_Z4mulAPiS_S_ii)
        /*0014*/ 	.word	0x00000000


	//----- nvinfo : EIATTR_MIN_STACK_SIZE
	.align		4
.L_3:
        /*0018*/ 	.byte	0x04, 0x12
        /*001a*/ 	.short	(.L_5 - .L_4)
	.align		4
.L_4:
        /*001c*/ 	.word	index@(_Z4mulAPiS_S_ii)
        /*0020*/ 	.word	0x00000000
.L_5:


//--------------------- .nv.compat                --------------------------
	.section	.nv.compat,"",@"SHT_CUDA_COMPAT_INFO"
	.align	4
        /*0000*/ 	.byte	0x02, 0x09, 0x00, 0x00, 0x02, 0x02, 0x01, 0x00, 0x02, 0x05, 0x05, 0x00, 0x03, 0x07, 0x01, 0x01
        /*0010*/ 	.byte	0x02, 0x03, 0x00, 0x00, 0x02, 0x06, 0x01, 0x00, 0x04, 0x0b, 0x08, 0x00, 0x09, 0x00, 0x00, 0x00
        /*0020*/ 	.byte	0x00, 0x00, 0x00, 0x00


//--------------------- .nv.info._Z4mulAPiS_S_ii  --------------------------
	.section	.nv.info._Z4mulAPiS_S_ii,"",@"SHT_CUDA_INFO"
	.sectionflags	@""
	.align	4


	//----- nvinfo : EIATTR_CUDA_API_VERSION
	.align		4
        /*0000*/ 	.byte	0x04, 0x37
        /*0002*/ 	.short	(.L_7 - .L_6)
.L_6:
        /*0004*/ 	.word	0x00000082


	//----- nvinfo : EIATTR_KPARAM_INFO
	.align		4
.L_7:
        /*0008*/ 	.byte	0x04, 0x17
        /*000a*/ 	.short	(.L_9 - .L_8)
.L_8:
        /*000c*/ 	.word	0x00000000
        /*0010*/ 	.short	0x0004
        /*0012*/ 	.short	0x001c
        /*0014*/ 	.byte	0x00, 0xf0, 0x11, 0x00


	//----- nvinfo : EIATTR_KPARAM_INFO
	.align		4
.L_9:
        /*0018*/ 	.byte	0x04, 0x17
        /*001a*/ 	.short	(.L_11 - .L_10)
.L_10:
        /*001c*/ 	.word	0x00000000
        /*0020*/ 	.short	0x0003
        /*0022*/ 	.short	0x0018
        /*0024*/ 	.byte	0x00, 0xf0, 0x11, 0x00


	//----- nvinfo : EIATTR_KPARAM_INFO
	.align		4
.L_11:
        /*0028*/ 	.byte	0x04, 0x17
        /*002a*/ 	.short	(.L_13 - .L_12)
.L_12:
        /*002c*/ 	.word	0x00000000
        /*0030*/ 	.short	0x0002
        /*0032*/ 	.short	0x0010
        /*0034*/ 	.byte	0x00, 0xf5, 0x21, 0x00


	//----- nvinfo : EIATTR_KPARAM_INFO
	.align		4
.L_13:
        /*0038*/ 	.byte	0x04, 0x17
        /*003a*/ 	.short	(.L_15 - .L_14)
.L_14:
        /*003c*/ 	.word	0x00000000
        /*0040*/ 	.short	0x0001
        /*0042*/ 	.short	0x0008
        /*0044*/ 	.byte	0x00, 0xf5, 0x21, 0x00


	//----- nvinfo : EIATTR_KPARAM_INFO
	.align		4
.L_15:
        /*0048*/ 	.byte	0x04, 0x17
        /*004a*/ 	.short	(.L_17 - .L_16)
.L_16:
        /*004c*/ 	.word	0x00000000
        /*0050*/ 	.short	0x0000
        /*0052*/ 	.short	0x0000
        /*0054*/ 	.byte	0x00, 0xf5, 0x21, 0x00


	//----- nvinfo : EIATTR_SPARSE_MMA_MASK
	.align		4
.L_17:
        /*0058*/ 	.byte	0x03, 0x50
        /*005a*/ 	.short	0x0000


	//----- nvinfo : EIATTR_MAXREG_COUNT
	.align		4
        /*005c*/ 	.byte	0x03, 0x1b
        /*005e*/ 	.short	0x00ff


	//----- nvinfo : EIATTR_MERCURY_ISA_VERSION
	.align		4
        /*0060*/ 	.byte	0x03, 0x5f
        /*0062*/ 	.short	0x0101


	//----- nvinfo : EIATTR_VRC_CTA_INIT_COUNT
	.align		4
        /*0064*/ 	.byte	0x02, 0x4a
	.zero		1
	.zero		1


	//----- nvinfo : EIATTR_EXIT_INSTR_OFFSETS
	.align		4
        /*0068*/ 	.byte	0x04, 0x1c
        /*006a*/ 	.short	(.L_19 - .L_18)


	//   ....[0]....
.L_18:
        /*006c*/ 	.word	0x00000030


	//   ....[1]....
        /*0070*/ 	.word	0x00000a80


	//   ....[2]....
        /*0074*/ 	.word	0x00000bf0


	//   ....[3]....
        /*0078*/ 	.word	0x00000d10


	//   ....[4]....
        /*007c*/ 	.word	0x00000e10


	//   ....[5]....
        /*0080*/ 	.word	0x00000e60


	//----- nvinfo : EIATTR_CBANK_PARAM_SIZE
	.align		4
.L_19:
        /*0084*/ 	.byte	0x03, 0x19
        /*0086*/ 	.short	0x0020


	//----- nvinfo : EIATTR_PARAM_CBANK
	.align		4
        /*0088*/ 	.byte	0x04, 0x0a
        /*008a*/ 	.short	(.L_21 - .L_20)
	.align		4
.L_20:
        /*008c*/ 	.word	index@(.nv.constant0._Z4mulAPiS_S_ii)
        /*0090*/ 	.short	0x0380
        /*0092*/ 	.short	0x0020


	//----- nvinfo : EIATTR_SW_WAR
	.align		4
.L_21:
        /*0094*/ 	.byte	0x04, 0x36
        /*0096*/ 	.short	(.L_23 - .L_22)
.L_22:
        /*0098*/ 	.word	0x00000008
.L_23:


//--------------------- .nv.callgraph             --------------------------
	.section	.nv.callgraph,"",@"SHT_CUDA_CALLGRAPH"
	.align	4
	.sectionentsize	8
	.align		4
        /*0000*/ 	.word	0x00000000
	.align		4
        /*0004*/ 	.word	0xffffffff
	.align		4
        /*0008*/ 	.word	0x00000000
	.align		4
        /*000c*/ 	.word	0xfffffffe
	.align		4
        /*0010*/ 	.word	0x00000000
	.align		4
        /*0014*/ 	.word	0xfffffffd
	.align		4
        /*0018*/ 	.word	0x00000000
	.align		4
        /*001c*/ 	.word	0xfffffffc


//--------------------- .text._Z4mulAPiS_S_ii     --------------------------
	.section	.text._Z4mulAPiS_S_ii,"ax",@progbits
	.align	128
        .global         _Z4mulAPiS_S_ii
        .type           _Z4mulAPiS_S_ii,@function
        .size           _Z4mulAPiS_S_ii,(.L_x_12 - _Z4mulAPiS_S_ii)
        .other          _Z4mulAPiS_S_ii,@"STO_CUDA_ENTRY STV_DEFAULT"
_Z4mulAPiS_S_ii:
.text._Z4mulAPiS_S_ii:
[----:B------:R-:W-:Y:S08]  /*0000*/  LDC R1, c[0x0][0x37c] ;  /* 0x0000df00ff017b82 */ /* 0x000ff00000000800 */
[----:B------:R-:W0:Y:S02]  /*0010*/  LDC R11, c[0x0][0x39c] ;  /* 0x0000e700ff0b7b82 */ /* 0x000e240000000800 */
[----:B0-----:R-:W-:-:S13]  /*0020*/  ISETP.GE.AND P0, PT, R11, 0x1, PT ;  /* 0x000000010b00780c */ /* 0x001fda0003f06270 */
[----:B------:R-:W-:Y:S05]  /*0030*/  @!P0 EXIT ;  /* 0x000000000000894d */ /* 0x000fea0003800000 */
[----:B------:R-:W0:Y:S01]  /*0040*/  S2R R2, SR_TID.X ;  /* 0x0000000000027919 */ /* 0x000e220000002100 */
[----:B------:R-:W1:Y:S01]  /*0050*/  LDCU UR5, c[0x0][0x398] ;  /* 0x00007300ff0577ac */ /* 0x000e620008000800 */
[----:B------:R-:W2:Y:S01]  /*0060*/  LDCU.64 UR10, c[0x0][0x358] ;  /* 0x00006b00ff0a77ac */ /* 0x000ea20008000a00 */
[----:B-1----:R-:W-:Y:S01]  /*0070*/  UISETP.GE.AND UP0, UPT, UR5, 0x1, UPT ;  /* 0x000000010500788c */ /* 0x002fe2000bf06270 */
[----:B0-----:R-:W-:-:S08]  /*0080*/  IMAD R0, R2, R11, RZ ;  /* 0x0000000b02007224 */ /* 0x001fd000078e02ff */
[----:B--2---:R-:W-:Y:S05]  /*0090*/  BRA.U !UP0, `(.L_x_0) ;  /* 0x0000000908807547 */ /* 0x004fea000b800000 */
[----:B------:R-:W0:Y:S01]  /*00a0*/  LDCU.64 UR12, c[0x0][0x380] ;  /* 0x00007000ff0c77ac */ /* 0x000e220008000a00 */
[----:B------:R-:W-:Y:S02]  /*00b0*/  IMAD R2, R2, UR5, RZ ;  /* 0x0000000502027c24 */ /* 0x000fe4000f8e02ff */
[----:B------:R-:W-:Y:S01]  /*00c0*/  HFMA2 R5, -RZ, RZ, 0, 0 ;  /* 0x00000000ff057431 */ /* 0x000fe200000001ff */
[----:B------:R-:W-:Y:S01]  /*00d0*/  SHF.L.U32 R4, R11, 0x3, RZ ;  /* 0x000000030b047819 */ /* 0x000fe200000006ff */
[----:B------:R-:W-:Y:S02]  /*00e0*/  ULOP3.LUT UR6, UR5, 0x7ffffff8, URZ, 0xc0, !UPT ;  /* 0x7ffffff805067892 */ /* 0x000fe4000f8ec0ff */
[----:B------:R-:W-:Y:S02]  /*00f0*/  ULOP3.LUT UR8, UR5, 0x7, URZ, 0xc0, !UPT ;  /* 0x0000000705087892 */ /* 0x000fe4000f8ec0ff */
[----:B------:R-:W-:Y:S02]  /*0100*/  ULOP3.LUT UR5, UR5, 0x3, URZ, 0xc0, !UPT ;  /* 0x0000000305057892 */ /* 0x000fe4000f8ec0ff */
[----:B------:R-:W-:Y:S01]  /*0110*/  UIADD3 UR7, UPT, UPT, -UR6, URZ, URZ ;  /* 0x000000ff06077290 */ /* 0x000fe2000fffe1ff */
[----:B0-----:R-:W-:-:S04]  /*0120*/  LEA R3, P0, R2, UR12, 0x2 ;  /* 0x0000000c02037c11 */ /* 0x001fc8000f8010ff */
[----:B------:R-:W-:Y:S02]  /*0130*/  IADD3 R3, P1, PT, R3, 0x10, RZ ;  /* 0x0000001003037810 */ /* 0x000fe40007f3e0ff */
[----:B------:R-:W-:-:S04]  /*0140*/  LEA.HI.X R6, R2, UR13, RZ, 0x2, P0 ;  /* 0x0000000d02067c11 */ /* 0x000fc800080f14ff */
[----:B------:R-:W-:-:S07]  /*0150*/  IADD3.X R6, PT, PT, RZ, R6, RZ, P1, !PT ;  /* 0x00000006ff067210 */ /* 0x000fce0000ffe4ff */
.L_x_6:
[----:B0-----:R-:W0:Y:S01]  /*0160*/  LDCU UR12, c[0x0][0x398] ;  /* 0x00007300ff0c77ac */ /* 0x001e220008000800 */
[----:B------:R-:W-:Y:S01]  /*0170*/  IMAD.MOV.U32 R10, RZ, RZ, RZ ;  /* 0x000000ffff0a7224 */ /* 0x000fe200078e00ff */
[----:B------:R-:W-:Y:S01]  /*0180*/  UMOV UR4, URZ ;  /* 0x000000ff00047c82 */ /* 0x000fe20008000000 */
[----:B0-----:R-:W-:-:S09]  /*0190*/  UISETP.GE.U32.AND UP0, UPT, UR12, 0x8, UPT ;  /* 0x000000080c00788c */ /* 0x001fd2000bf06070 */
[----:B------:R-:W-:Y:S05]  /*01a0*/  BRA.U !UP0, `(.L_x_1) ;  /* 0x0000000108f47547 */ /* 0x000fea000b800000 */
[----:B------:R-:W0:Y:S01]  /*01b0*/  LDC R8, c[0x0][0x39c] ;  /* 0x0000e700ff087b82 */ /* 0x000e220000000800 */
[----:B------:R-:W-:Y:S01]  /*01c0*/  MOV R10, RZ ;  /* 0x000000ff000a7202 */ /* 0x000fe20000000f00 */
[----:B------:R-:W-:Y:S01]  /*01d0*/  IMAD.MOV.U32 R26, RZ, RZ, R6 ;  /* 0x000000ffff1a7224 */ /* 0x000fe200078e0006 */
[----:B------:R-:W-:Y:S01]  /*01e0*/  MOV R24, R3 ;  /* 0x0000000300187202 */ /* 0x000fe20000000f00 */
[----:B------:R-:W-:-:S04]  /*01f0*/  UMOV UR4, UR7 ;  /* 0x0000000700047c82 */ /* 0x000fc80008000000 */
[----:B------:R-:W1:Y:S01]  /*0200*/  LDC.64 R12, c[0x0][0x388] ;  /* 0x0000e200ff0c7b82 */ /* 0x000e620000000a00 */
[----:B0-----:R-:W-:Y:S01]  /*0210*/  IADD3 R7, PT, PT, R5, R8, RZ ;  /* 0x0000000805077210 */ /* 0x001fe20007ffe0ff */
[C-C-:B------:R-:W-:Y:S01]  /*0220*/  IMAD R11, R8.reuse, 0x3, R5.reuse ;  /* 0x00000003080b7824 */ /* 0x140fe200078e0205 */
[C---:B------:R-:W-:Y:S01]  /*0230*/  LEA R9, R8.reuse, R5, 0x1 ;  /* 0x0000000508097211 */ /* 0x040fe200078e08ff */
[C-C-:B------:R-:W-:Y:S02]  /*0240*/  IMAD R25, R8.reuse, 0x4, R5.reuse ;  /* 0x0000000408197824 */ /* 0x140fe400078e0205 */
[C-C-:B------:R-:W-:Y:S02]  /*0250*/  IMAD R27, R8.reuse, 0x5, R5.reuse ;  /* 0x00000005081b7824 */ /* 0x140fe400078e0205 */
[C-C-:B------:R-:W-:Y:S02]  /*0260*/  IMAD R29, R8.reuse, 0x6, R5.reuse ;  /* 0x00000006081d7824 */ /* 0x140fe400078e0205 */
[----:B------:R-:W-:-:S02]  /*0270*/  IMAD R8, R8, 0x7, R5 ;  /* 0x0000000708087824 */ /* 0x000fc400078e0205 */
[----:B-1----:R-:W-:-:S07]  /*0280*/  IMAD.WIDE.U32 R16, R5, 0x4, R12 ;  /* 0x0000000405107825 */ /* 0x002fce00078e000c */
.L_x_2:
[----:B------:R-:W-:Y:S01]  /*0290*/  MOV R14, R24 ;  /* 0x00000018000e7202 */ /* 0x000fe20000000f00 */
[----:B------:R-:W2:Y:S01]  /*02a0*/  LDG.E R20, desc[UR10][R16.64] ;  /* 0x0000000a10147981 */ /* 0x000ea2000c1e1900 */
[----:B------:R-:W-:Y:S01]  /*02b0*/  MOV R15, R26 ;  /* 0x0000001a000f7202 */ /* 0x000fe20000000f00 */
[----:B------:R-:W-:-:S04]  /*02c0*/  IMAD.WIDE.U32 R18, R7, 0x4, R12 ;  /* 0x0000000407127825 */ /* 0x000fc800078e000c */
[----:B------:R-:W2:Y:S04]  /*02d0*/  LDG.E R21, desc[UR10][R14.64+-0x10] ;  /* 0xfffff00a0e157981 */ /* 0x000ea8000c1e1900 */
[----:B------:R0:W3:Y:S04]  /*02e0*/  LDG.E R22, desc[UR10][R18.64] ;  /* 0x0000000a12167981 */ /* 0x0000e8000c1e1900 */
[----:B------:R-:W3:Y:S04]  /*02f0*/  LDG.E R23, desc[UR10][R14.64+-0xc] ;  /* 0xfffff40a0e177981 */ /* 0x000ee8000c1e1900 */
[----:B------:R-:W4:Y:S01]  /*0300*/  LDG.E R26, desc[UR10][R14.64+-0x8] ;  /* 0xfffff80a0e1a7981 */ /* 0x000f22000c1e1900 */
[----:B0-----:R-:W-:-:S03]  /*0310*/  IMAD.WIDE.U32 R18, R9, 0x4, R12 ;  /* 0x0000000409127825 */ /* 0x001fc600078e000c */
[----:B------:R-:W5:Y:S04]  /*0320*/  LDG.E R28, desc[UR10][R14.64] ;  /* 0x0000000a0e1c7981 */ /* 0x000f68000c1e1900 */
[----:B------:R-:W4:Y:S01]  /*0330*/  LDG.E R24, desc[UR10][R18.64] ;  /* 0x0000000a12187981 */ /* 0x000f22000c1e1900 */
[----:B--2---:R-:W-:Y:S02]  /*0340*/  IMAD R10, R21, R20, R10 ;  /* 0x00000014150a7224 */ /* 0x004fe400078e020a */
[----:B------:R-:W-:-:S04]  /*0350*/  IMAD.WIDE.U32 R20, R11, 0x4, R12 ;  /* 0x000000040b147825 */ /* 0x000fc800078e000c */
[----:B---3--:R-:W-:Y:S02]  /*0360*/  IMAD R10, R23, R22, R10 ;  /* 0x00000016170a7224 */ /* 0x008fe400078e020a */
[----:B------:R-:W2:Y:S01]  /*0370*/  LDG.E R20, desc[UR10][R20.64] ;  /* 0x0000000a14147981 */ /* 0x000ea2000c1e1900 */
[----:B------:R-:W-:-:S05]  /*0380*/  IMAD.WIDE.U32 R22, R25, 0x4, R12 ;  /* 0x0000000419167825 */ /* 0x000fca00078e000c */
[----:B------:R0:W5:Y:S04]  /*0390*/  LDG.E R19, desc[UR10][R22.64] ;  /* 0x0000000a16137981 */ /* 0x000168000c1e1900 */
[----:B------:R-:W2:Y:S01]  /*03a0*/  LDG.E R21, desc[UR10][R14.64+-0x4] ;  /* 0xfffffc0a0e157981 */ /* 0x000ea2000c1e1900 */
[----:B----4-:R-:W-:-:S03]  /*03b0*/  IMAD R10, R26, R24, R10 ;  /* 0x000000181a0a7224 */ /* 0x010fc600078e020a */
[----:B------:R-:W3:Y:S01]  /*03c0*/  LDG.E R24, desc[UR10][R14.64+0x4] ;  /* 0x0000040a0e187981 */ /* 0x000ee2000c1e1900 */
[----:B0-----:R-:W-:-:S05]  /*03d0*/  IMAD.WIDE.U32 R22, R27, 0x4, R12 ;  /* 0x000000041b167825 */ /* 0x001fca00078e000c */
[----:B------:R-:W3:Y:S01]  /*03e0*/  LDG.E R26, desc[UR10][R22.64] ;  /* 0x0000000a161a7981 */ /* 0x000ee2000c1e1900 */
[----:B--2---:R-:W-:-:S04]  /*03f0*/  IMAD R10, R21, R20, R10 ;  /* 0x00000014150a7224 */ /* 0x004fc800078e020a */
[----:B-----5:R-:W-:Y:S02]  /*0400*/  IMAD R10, R28, R19, R10 ;  /* 0x000000131c0a7224 */ /* 0x020fe400078e020a */
[--C-:B------:R-:W-:Y:S01]  /*0410*/  IMAD.WIDE.U32 R18, R29, 0x4, R12.reuse ;  /* 0x000000041d127825 */ /* 0x100fe200078e000c */
[----:B------:R-:W2:Y:S03]  /*0420*/  LDG.E R28, desc[UR10][R14.64+0x8] ;  /* 0x0000080a0e1c7981 */ /* 0x000ea6000c1e1900 */
[----:B------:R-:W-:Y:S02]  /*0430*/  IMAD.WIDE.U32 R20, R8, 0x4, R12 ;  /* 0x0000000408147825 */ /* 0x000fe400078e000c */
[----:B------:R-:W2:Y:S04]  /*0440*/  LDG.E R18, desc[UR10][R18.64] ;  /* 0x0000000a12127981 */ /* 0x000ea8000c1e1900 */
[----:B------:R-:W4:Y:S04]  /*0450*/  LDG.E R20, desc[UR10][R20.64] ;  /* 0x0000000a14147981 */ /* 0x000f28000c1e1900 */
[----:B------:R-:W4:Y:S01]  /*0460*/  LDG.E R19, desc[UR10][R14.64+0xc] ;  /* 0x00000c0a0e137981 */ /* 0x000f22000c1e1900 */
[----:B------:R-:W-:Y:S01]  /*0470*/  UIADD3 UR4, UPT, UPT, UR4, 0x8, URZ ;  /* 0x0000000804047890 */ /* 0x000fe2000fffe0ff */
[----:B---3--:R-:W-:-:S03]  /*0480*/  IMAD R10, R24, R26, R10 ;  /* 0x0000001a180a7224 */ /* 0x008fc600078e020a */
[----:B------:R-:W-:Y:S01]  /*0490*/  UISETP.NE.AND UP0, UPT, UR4, URZ, UPT ;  /* 0x000000ff0400728c */ /* 0x000fe2000bf05270 */
[----:B------:R-:W-:Y:S01]  /*04a0*/  IADD3 R24, P0, PT, R14, 0x20, RZ ;  /* 0x000000200e187810 */ /* 0x000fe20007f1e0ff */
[C---:B------:R-:W-:Y:S01]  /*04b0*/  IMAD.IADD R25, R4.reuse, 0x1, R25 ;  /* 0x0000000104197824 */ /* 0x040fe200078e0219 */
[C---:B------:R-:W-:Y:S01]  /*04c0*/  IADD3 R7, PT, PT, R4.reuse, R7, RZ ;  /* 0x0000000704077210 */ /* 0x040fe20007ffe0ff */
[C---:B------:R-:W-:Y:S01]  /*04d0*/  IMAD.WIDE.U32 R16, R4.reuse, 0x4, R16 ;  /* 0x0000000404107825 */ /* 0x040fe200078e0010 */
[C---:B------:R-:W-:Y:S02]  /*04e0*/  IADD3 R9, PT, PT, R4.reuse, R9, RZ ;  /* 0x0000000904097210 */ /* 0x040fe40007ffe0ff */
[C---:B------:R-:W-:Y:S01]  /*04f0*/  IADD3 R11, PT, PT, R4.reuse, R11, RZ ;  /* 0x0000000b040b7210 */ /* 0x040fe20007ffe0ff */
[----:B------:R-:W-:Y:S01]  /*0500*/  IMAD.X R26, RZ, RZ, R15, P0 ;  /* 0x000000ffff1a7224 */ /* 0x000fe200000e060f */
[C---:B------:R-:W-:Y:S02]  /*0510*/  IADD3 R27, PT, PT, R4.reuse, R27, RZ ;  /* 0x0000001b041b7210 */ /* 0x040fe40007ffe0ff */
[----:B------:R-:W-:-:S02]  /*0520*/  IADD3 R29, PT, PT, R4, R29, RZ ;  /* 0x0000001d041d7210 */ /* 0x000fc40007ffe0ff */
[----:B------:R-:W-:Y:S01]  /*0530*/  IADD3 R8, PT, PT, R4, R8, RZ ;  /* 0x0000000804087210 */ /* 0x000fe20007ffe0ff */
[----:B--2---:R-:W-:-:S04]  /*0540*/  IMAD R10, R28, R18, R10 ;  /* 0x000000121c0a7224 */ /* 0x004fc800078e020a */
[----:B----4-:R-:W-:Y:S01]  /*0550*/  IMAD R10, R19, R20, R10 ;  /* 0x00000014130a7224 */ /* 0x010fe200078e020a */
[----:B------:R-:W-:Y:S06]  /*0560*/  BRA.U UP0, `(.L_x_2) ;  /* 0xfffffffd00487547 */ /* 0x000fec000b83ffff */
[----:B------:R-:W-:-:S05]  /*0570*/  UMOV UR4, UR6 ;  /* 0x0000000600047c82 */ /* 0x000fca0008000000 */
.L_x_1:
[----:B------:R-:W-:-:S09]  /*0580*/  UISETP.NE.AND UP0, UPT, UR8, URZ, UPT ;  /* 0x000000ff0800728c */ /* 0x000fd2000bf05270 */
[----:B------:R-:W-:Y:S05]  /*0590*/  BRA.U !UP0, `(.L_x_3) ;  /* 0x00000005081c7547 */ /* 0x000fea000b800000 */
[----:B------:R-:W-:Y:S02]  /*05a0*/  UIADD3 UR9, UPT, UPT, UR8, -0x1, URZ ;  /* 0xffffffff08097890 */ /* 0x000fe4000fffe0ff */
[----:B------:R-:W-:Y:S02]  /*05b0*/  UISETP.NE.AND UP1, UPT, UR5, URZ, UPT ;  /* 0x000000ff0500728c */ /* 0x000fe4000bf25270 */
[----:B------:R-:W-:-:S09]  /*05c0*/  UISETP.GE.U32.AND UP0, UPT, UR9, 0x3, UPT ;  /* 0x000000030900788c */ /* 0x000fd2000bf06070 */
[----:B------:R-:W-:Y:S05]  /*05d0*/  BRA.U !UP0, `(.L_x_4) ;  /* 0x00000001087c7547 */ /* 0x000fea000b800000 */
[----:B------:R-:W0:Y:S01]  /*05e0*/  LDC R22, c[0x0][0x39c] ;  /* 0x0000e700ff167b82 */ /* 0x000e220000000800 */
[----:B------:R-:W1:Y:S01]  /*05f0*/  LDCU.64 UR14, c[0x0][0x380] ;  /* 0x00007000ff0e77ac */ /* 0x000e620008000a00 */
[C---:B------:R-:W-:Y:S01]  /*0600*/  VIADD R7, R2.reuse, UR4 ;  /* 0x0000000402077c36 */ /* 0x040fe20008000000 */
[----:B------:R-:W-:-:S04]  /*0610*/  IADD3 R11, P0, PT, R2, UR4, RZ ;  /* 0x00000004020b7c10 */ /* 0x000fc8000ff1e0ff */
[----:B------:R-:W-:Y:S01]  /*0620*/  IADD3.X R20, PT, PT, RZ, RZ, RZ, P0, !PT ;  /* 0x000000ffff147210 */ /* 0x000fe200007fe4ff */
[----:B------:R-:W2:Y:S08]  /*0630*/  LDC.64 R16, c[0x0][0x380] ;  /* 0x0000e000ff107b82 */ /* 0x000eb00000000a00 */
[----:B------:R-:W3:Y:S01]  /*0640*/  LDC.64 R12, c[0x0][0x388] ;  /* 0x0000e200ff0c7b82 */ /* 0x000ee20000000a00 */
[----:B-1----:R-:W-:Y:S01]  /*0650*/  LEA R8, P0, R11, UR14, 0x2 ;  /* 0x0000000e0b087c11 */ /* 0x002fe2000f8010ff */
[----:B0-----:R-:W-:-:S05]  /*0660*/  IMAD R19, R22, UR4, R5 ;  /* 0x0000000416137c24 */ /* 0x001fca000f8e0205 */
[----:B------:R-:W-:Y:S01]  /*0670*/  IADD3 R9, PT, PT, R19, R22, RZ ;  /* 0x0000001613097210 */ /* 0x000fe20007ffe0ff */
[----:B--2---:R-:W-:-:S03]  /*0680*/  IMAD.WIDE.U32 R16, R7, 0x4, R16 ;  /* 0x0000000407107825 */ /* 0x004fc600078e0010 */
[----:B------:R-:W-:-:S03]  /*0690*/  IADD3 R7, PT, PT, R9, R22, RZ ;  /* 0x0000001609077210 */ /* 0x000fc60007ffe0ff */
[----:B------:R-:W2:Y:S01]  /*06a0*/  LDG.E R17, desc[UR10][R16.64] ;  /* 0x0000000a10117981 */ /* 0x000ea2000c1e1900 */
[----:B---3--:R-:W-:-:S04]  /*06b0*/  IMAD.WIDE.U32 R18, R19, 0x4, R12 ;  /* 0x0000000413127825 */ /* 0x008fc800078e000c */
[----:B------:R-:W-:Y:S01]  /*06c0*/  IMAD.WIDE.U32 R14, R9, 0x4, R12 ;  /* 0x00000004090e7825 */ /* 0x000fe200078e000c */
[----:B------:R-:W-:Y:S01]  /*06d0*/  LEA.HI.X R9, R11, UR15, R20, 0x2, P0 ;  /* 0x0000000f0b097c11 */ /* 0x000fe200080f1414 */
[----:B------:R-:W2:Y:S02]  /*06e0*/  LDG.E R18, desc[UR10][R18.64] ;  /* 0x0000000a12127981 */ /* 0x000ea4000c1e1900 */
[C---:B------:R-:W-:Y:S02]  /*06f0*/  IMAD.WIDE.U32 R20, R7.reuse, 0x4, R12 ;  /* 0x0000000407147825 */ /* 0x040fe400078e000c */
[----:B------:R-:W3:Y:S02]  /*0700*/  LDG.E R14, desc[UR10][R14.64] ;  /* 0x0000000a0e0e7981 */ /* 0x000ee4000c1e1900 */
[----:B------:R-:W-:Y:S02]  /*0710*/  IMAD.IADD R7, R7, 0x1, R22 ;  /* 0x0000000107077824 */ /* 0x000fe400078e0216 */
[----:B------:R-:W3:Y:S02]  /*0720*/  LDG.E R22, desc[UR10][R8.64+0x4] ;  /* 0x0000040a08167981 */ /* 0x000ee4000c1e1900 */
[----:B------:R-:W-:-:S02]  /*0730*/  IMAD.WIDE.U32 R12, R7, 0x4, R12 ;  /* 0x00000004070c7825 */ /* 0x000fc400078e000c */
[----:B------:R-:W4:Y:S04]  /*0740*/  LDG.E R20, desc[UR10][R20.64] ;  /* 0x0000000a14147981 */ /* 0x000f28000c1e1900 */
[----:B------:R-:W4:Y:S04]  /*0750*/  LDG.E R24, desc[UR10][R8.64+0x8] ;  /* 0x0000080a08187981 */ /* 0x000f28000c1e1900 */
[----:B------:R-:W5:Y:S04]  /*0760*/  LDG.E R26, desc[UR10][R8.64+0xc] ;  /* 0x00000c0a081a7981 */ /* 0x000f68000c1e1900 */
[----:B------:R-:W5:Y:S01]  /*0770*/  LDG.E R12, desc[UR10][R12.64] ;  /* 0x0000000a0c0c7981 */ /* 0x000f62000c1e1900 */
[----:B------:R-:W-:Y:S01]  /*0780*/  UIADD3 UR4, UPT, UPT, UR4, 0x4, URZ ;  /* 0x0000000404047890 */ /* 0x000fe2000fffe0ff */
[----:B--2---:R-:W-:-:S04]  /*0790*/  IMAD R17, R17, R18, R10 ;  /* 0x0000001211117224 */ /* 0x004fc800078e020a */
[----:B---3--:R-:W-:-:S04]  /*07a0*/  IMAD R17, R22, R14, R17 ;  /* 0x0000000e16117224 */ /* 0x008fc800078e0211 */
[----:B----4-:R-:W-:-:S04]  /*07b0*/  IMAD R17, R24, R20, R17 ;  /* 0x0000001418117224 */ /* 0x010fc800078e0211 */
[----:B-----5:R-:W-:-:S07]  /*07c0*/  IMAD R10, R26, R12, R17 ;  /* 0x0000000c1a0a7224 */ /* 0x020fce00078e0211 */
.L_x_4:
[----:B------:R-:W-:Y:S05]  /*07d0*/  BRA.U !UP1, `(.L_x_3) ;  /* 0x00000001098c7547 */ /* 0x000fea000b800000 */
[----:B------:R-:W-:Y:S02]  /*07e0*/  UISETP.NE.AND UP0, UPT, UR5, 0x1, UPT ;  /* 0x000000010500788c */ /* 0x000fe4000bf05270 */
[----:B------:R-:W-:-:S07]  /*07f0*/  ULOP3.LUT UP1, URZ, UR12, 0x1, URZ, 0xc0, !UPT ;  /* 0x000000010cff7892 */ /* 0x000fce000f82c0ff */
[----:B------:R-:W-:Y:S05]  /*0800*/  BRA.U !UP0, `(.L_x_5) ;  /* 0x0000000108547547 */ /* 0x000fea000b800000 */
[----:B------:R-:W0:Y:S01]  /*0810*/  LDC R16, c[0x0][0x39c] ;  /* 0x0000e700ff107b82 */ /* 0x000e220000000800 */
[----:B------:R-:W1:Y:S01]  /*0820*/  LDCU.64 UR12, c[0x0][0x380] ;  /* 0x00007000ff0c77ac */ /* 0x000e620008000a00 */
[C---:B------:R-:W-:Y:S02]  /*0830*/  IADD3 R7, PT, PT, R2.reuse, UR4, RZ ;  /* 0x0000000402077c10 */ /* 0x040fe4000fffe0ff */
[----:B------:R-:W-:-:S04]  /*0840*/  IADD3 R11, P0, PT, R2, UR4, RZ ;  /* 0x00000004020b7c10 */ /* 0x000fc8000ff1e0ff */
[----:B------:R-:W2:Y:S01]  /*0850*/  LDC.64 R14, c[0x0][0x380] ;  /* 0x0000e000ff0e7b82 */ /* 0x000ea20000000a00 */
[----:B------:R-:W-:-:S07]  /*0860*/  IADD3.X R18, PT, PT, RZ, RZ, RZ, P0, !PT ;  /* 0x000000ffff127210 */ /* 0x000fce00007fe4ff */
[----:B------:R-:W3:Y:S01]  /*0870*/  LDC.64 R8, c[0x0][0x388] ;  /* 0x0000e200ff087b82 */ /* 0x000ee20000000a00 */
[----:B-1----:R-:W-:-:S04]  /*0880*/  LEA R12, P0, R11, UR12, 0x2 ;  /* 0x0000000c0b0c7c11 */ /* 0x002fc8000f8010ff */
[----:B------:R-:W-:Y:S01]  /*0890*/  LEA.HI.X R13, R11, UR13, R18, 0x2, P0 ;  /* 0x0000000d0b0d7c11 */ /* 0x000fe200080f1412 */
[----:B0-----:R-:W-:-:S05]  /*08a0*/  IMAD R17, R16, UR4, R5 ;  /* 0x0000000410117c24 */ /* 0x001fca000f8e0205 */
[----:B------:R-:W4:Y:S01]  /*08b0*/  LDG.E R13, desc[UR10][R12.64+0x4] ;  /* 0x0000040a0c0d7981 */ /* 0x000f22000c1e1900 */
[----:B--2---:R-:W-:Y:S01]  /*08c0*/  IMAD.WIDE.U32 R14, R7, 0x4, R14 ;  /* 0x00000004070e7825 */ /* 0x004fe200078e000e */
[----:B------:R-:W-:-:S05]  /*08d0*/  IADD3 R7, PT, PT, R17, R16, RZ ;  /* 0x0000001011077210 */ /* 0x000fca0007ffe0ff */
[----:B------:R-:W2:Y:S01]  /*08e0*/  LDG.E R15, desc[UR10][R14.64] ;  /* 0x0000000a0e0f7981 */ /* 0x000ea2000c1e1900 */
[----:B---3--:R-:W-:-:S04]  /*08f0*/  IMAD.WIDE.U32 R16, R17, 0x4, R8 ;  /* 0x0000000411107825 */ /* 0x008fc800078e0008 */
[----:B------:R-:W-:Y:S02]  /*0900*/  IMAD.WIDE.U32 R8, R7, 0x4, R8 ;  /* 0x0000000407087825 */ /* 0x000fe400078e0008 */
[----:B------:R-:W2:Y:S04]  /*0910*/  LDG.E R16, desc[UR10][R16.64] ;  /* 0x0000000a10107981 */ /* 0x000ea8000c1e1900 */
[----:B------:R-:W4:Y:S01]  /*0920*/  LDG.E R8, desc[UR10][R8.64] ;  /* 0x0000000a08087981 */ /* 0x000f22000c1e1900 */
[----:B------:R-:W-:Y:S01]  /*0930*/  UIADD3 UR4, UPT, UPT, UR4, 0x2, URZ ;  /* 0x0000000204047890 */ /* 0x000fe2000fffe0ff */
[----:B--2---:R-:W-:-:S04]  /*0940*/  IMAD R10, R15, R16, R10 ;  /* 0x000000100f0a7224 */ /* 0x004fc800078e020a */
[----:B----4-:R-:W-:-:S07]  /*0950*/  IMAD R10, R13, R8, R10 ;  /* 0x000000080d0a7224 */ /* 0x010fce00078e020a */
.L_x_5:
[----:B------:R-:W-:Y:S05]  /*0960*/  BRA.U !UP1, `(.L_x_3) ;  /* 0x0000000109287547 */ /* 0x000fea000b800000 */
[----:B------:R-:W0:Y:S01]  /*0970*/  LDC R14, c[0x0][0x39c] ;  /* 0x0000e700ff0e7b82 */ /* 0x000e220000000800 */
[----:B------:R-:W-:-:S07]  /*0980*/  VIADD R7, R2, UR4 ;  /* 0x0000000402077c36 */ /* 0x000fce0008000000 */
[----:B------:R-:W1:Y:S08]  /*0990*/  LDC.64 R8, c[0x0][0x380] ;  /* 0x0000e000ff087b82 */ /* 0x000e700000000a00 */
[----:B------:R-:W2:Y:S01]  /*09a0*/  LDC.64 R12, c[0x0][0x388] ;  /* 0x0000e200ff0c7b82 */ /* 0x000ea20000000a00 */
[----:B0-----:R-:W-:Y:S02]  /*09b0*/  IMAD R11, R14, UR4, R5 ;  /* 0x000000040e0b7c24 */ /* 0x001fe4000f8e0205 */
[----:B-1----:R-:W-:-:S06]  /*09c0*/  IMAD.WIDE.U32 R8, R7, 0x4, R8 ;  /* 0x0000000407087825 */ /* 0x002fcc00078e0008 */
[----:B------:R-:W3:Y:S01]  /*09d0*/  LDG.E R9, desc[UR10][R8.64] ;  /* 0x0000000a08097981 */ /* 0x000ee2000c1e1900 */
[----:B--2---:R-:W-:-:S06]  /*09e0*/  IMAD.WIDE.U32 R12, R11, 0x4, R12 ;  /* 0x000000040b0c7825 */ /* 0x004fcc00078e000c */
[----:B------:R-:W3:Y:S02]  /*09f0*/  LDG.E R12, desc[UR10][R12.64] ;  /* 0x0000000a0c0c7981 */ /* 0x000ee4000c1e1900 */
[----:B---3--:R-:W-:-:S07]  /*0a00*/  IMAD R10, R9, R12, R10 ;  /* 0x0000000c090a7224 */ /* 0x008fce00078e020a */
.L_x_3:
[----:B------:R-:W0:Y:S01]  /*0a10*/  LDCU UR4, c[0x0][0x39c] ;  /* 0x00007380ff0477ac */ /* 0x000e220008000800 */
[----:B------:R-:W1:Y:S01]  /*0a20*/  LDC.64 R8, c[0x0][0x390] ;  /* 0x0000e400ff087b82 */ /* 0x000e620000000a00 */
[----:B------:R-:W-:Y:S02]  /*0a30*/  IADD3 R7, PT, PT, R0, R5, RZ ;  /* 0x0000000500077210 */ /* 0x000fe40007ffe0ff */
[----:B------:R-:W-:-:S04]  /*0a40*/  IADD3 R5, PT, PT, R5, 0x1, RZ ;  /* 0x0000000105057810 */ /* 0x000fc80007ffe0ff */
[----:B0-----:R-:W-:Y:S01]  /*0a50*/  ISETP.NE.AND P0, PT, R5, UR4, PT ;  /* 0x0000000405007c0c */ /* 0x001fe2000bf05270 */
[----:B-1----:R-:W-:-:S05]  /*0a60*/  IMAD.WIDE.U32 R8, R7, 0x4, R8 ;  /* 0x0000000407087825 */ /* 0x002fca00078e0008 */
[----:B------:R0:W-:Y:S07]  /*0a70*/  STG.E desc[UR10][R8.64], R10 ;  /* 0x0000000a08007986 */ /* 0x0001ee000c10190a */
[----:B------:R-:W-:Y:S05]  /*0a80*/  @!P0 EXIT ;  /* 0x000000000000894d */ /* 0x000fea0003800000 */
[----:B------:R-:W-:Y:S05]  /*0a90*/  BRA `(.L_x_6) ;  /* 0xfffffff400b07947 */ /* 0x000fea000383ffff */
.L_x_0:
[C---:B------:R-:W-:Y:S01]  /*0aa0*/  ISETP.GE.U32.AND P1, PT, R11.reuse, 0x8, PT ;  /* 0x000000080b00780c */ /* 0x040fe20003f26070 */
[----:B------:R-:W-:Y:S01]  /*0ab0*/  HFMA2 R3, -RZ, RZ, 0, 0 ;  /* 0x00000000ff037431 */ /* 0x000fe200000001ff */
[----:B------:R-:W-:-:S04]  /*0ac0*/  LOP3.LUT R2, R11, 0x7, RZ, 0xc0, !PT ;  /* 0x000000070b027812 */ /* 0x000fc800078ec0ff */
[----:B------:R-:W-:-:S07]  /*0ad0*/  ISETP.NE.AND P0, PT, R2, RZ, PT ;  /* 0x000000ff0200720c */ /* 0x000fce0003f05270 */
[----:B------:R-:W-:Y:S06]  /*0ae0*/  @!P1 BRA `(.L_x_7) ;  /* 0x0000000000409947 */ /* 0x000fec0003800000 */
[----:B------:R-:W0:Y:S01]  /*0af0*/  LDC.64 R6, c[0x0][0x390] ;  /* 0x0000e400ff067b82 */ /* 0x000e220000000a00 */
[----:B------:R-:W-:Y:S01]  /*0b00*/  LOP3.LUT R3, R11, 0x7ffffff8, RZ, 0xc0, !PT ;  /* 0x7ffffff80b037812 */ /* 0x000fe200078ec0ff */
[----:B------:R-:W-:-:S06]  /*0b10*/  UMOV UR4, URZ ;  /* 0x000000ff00047c82 */ /* 0x000fcc0008000000 */
.L_x_8:
[----:B-1----:R-:W-:Y:S01]  /*0b20*/  VIADD R5, R0, UR4 ;  /* 0x0000000400057c36 */ /* 0x002fe20008000000 */
[----:B------:R-:W-:-:S03]  /*0b30*/  UIADD3 UR4, UPT, UPT, UR4, 0x8, URZ ;  /* 0x0000000804047890 */ /* 0x000fc6000fffe0ff */
[----:B0-----:R-:W-:-:S03]  /*0b40*/  IMAD.WIDE.U32 R4, R5, 0x4, R6 ;  /* 0x0000000405047825 */ /* 0x001fc600078e0006 */
[----:B------:R-:W-:Y:S02]  /*0b50*/  ISETP.NE.AND P1, PT, R3, UR4, PT ;  /* 0x0000000403007c0c */ /* 0x000fe4000bf25270 */
[----:B------:R1:W-:Y:S04]  /*0b60*/  STG.E desc[UR10][R4.64], RZ ;  /* 0x000000ff04007986 */ /* 0x0003e8000c10190a */
[----:B------:R1:W-:Y:S04]  /*0b70*/  STG.E desc[UR10][R4.64+0x4], RZ ;  /* 0x000004ff04007986 */ /* 0x0003e8000c10190a */
[----:B------:R1:W-:Y:S04]  /*0b80*/  STG.E desc[UR10][R4.64+0x8], RZ ;  /* 0x000008ff04007986 */ /* 0x0003e8000c10190a */
[----:B------:R1:W-:Y:S04]  /*0b90*/  STG.E desc[UR10][R4.64+0xc], RZ ;  /* 0x00000cff04007986 */ /* 0x0003e8000c10190a */
[----:B------:R1:W-:Y:S04]  /*0ba0*/  STG.E desc[UR10][R4.64+0x10], RZ ;  /* 0x000010ff04007986 */ /* 0x0003e8000c10190a */
[----:B------:R1:W-:Y:S04]  /*0bb0*/  STG.E desc[UR10][R4.64+0x14], RZ ;  /* 0x000014ff04007986 */ /* 0x0003e8000c10190a */
[----:B------:R1:W-:Y:S04]  /*0bc0*/  STG.E desc[UR10][R4.64+0x18], RZ ;  /* 0x000018ff04007986 */ /* 0x0003e8000c10190a */
[----:B------:R1:W-:Y:S01]  /*0bd0*/  STG.E desc[UR10][R4.64+0x1c], RZ ;  /* 0x00001cff04007986 */ /* 0x0003e2000c10190a */
[----:B------:R-:W-:Y:S05]  /*0be0*/  @P1 BRA `(.L_x_8) ;  /* 0xfffffffc00cc1947 */ /* 0x000fea000383ffff */
.L_x_7:
[----:B------:R-:W-:Y:S05]  /*0bf0*/  @!P0 EXIT ;  /* 0x000000000000894d */ /* 0x000fea0003800000 */
[----:B------:R-:W-:Y:S02]  /*0c00*/  ISETP.GE.U32.AND P1, PT, R2, 0x4, PT ;  /* 0x000000040200780c */ /* 0x000fe40003f26070 */
[----:B------:R-:W-:-:S04]  /*0c10*/  LOP3.LUT R8, R11, 0x3, RZ, 0xc0, !PT ;  /* 0x000000030b087812 */ /* 0x000fc800078ec0ff */
[----:B------:R-:W-:-:S07]  /*0c20*/  ISETP.NE.AND P0, PT, R8, RZ, PT ;  /* 0x000000ff0800720c */ /* 0x000fce0003f05270 */
[----:B------:R-:W-:Y:S06]  /*0c30*/  @!P1 BRA `(.L_x_9) ;  /* 0x0000000000349947 */ /* 0x000fec0003800000 */
[----:B-1----:R-:W0:Y:S01]  /*0c40*/  LDC.64 R4, c[0x0][0x390] ;  /* 0x0000e400ff047b82 */ /* 0x002e220000000a00 */
[----:B------:R-:W1:Y:S01]  /*0c50*/  LDCU.64 UR4, c[0x0][0x390] ;  /* 0x00007200ff0477ac */ /* 0x000e620008000a00 */
[CC--:B------:R-:W-:Y:S02]  /*0c60*/  IADD3 R2, P1, PT, R0.reuse, R3.reuse, RZ ;  /* 0x0000000300027210 */ /* 0x0c0fe40007f3e0ff */
[----:B------:R-:W-:Y:S02]  /*0c70*/  IADD3 R7, PT, PT, R0, R3, RZ ;  /* 0x0000000300077210 */ /* 0x000fe40007ffe0ff */
[----:B------:R-:W-:Y:S02]  /*0c80*/  IADD3.X R9, PT, PT, RZ, RZ, RZ, P1, !PT ;  /* 0x000000ffff097210 */ /* 0x000fe40000ffe4ff */
[----:B------:R-:W-:Y:S02]  /*0c90*/  IADD3 R3, PT, PT, R3, 0x4, RZ ;  /* 0x0000000403037810 */ /* 0x000fe40007ffe0ff */
[----:B-1----:R-:W-:Y:S01]  /*0ca0*/  LEA R6, P1, R2, UR4, 0x2 ;  /* 0x0000000402067c11 */ /* 0x002fe2000f8210ff */
[----:B0-----:R-:W-:-:S03]  /*0cb0*/  IMAD.WIDE.U32 R4, R7, 0x4, R4 ;  /* 0x0000000407047825 */ /* 0x001fc600078e0004 */
[----:B------:R-:W-:Y:S02]  /*0cc0*/  LEA.HI.X R7, R2, UR5, R9, 0x2, P1 ;  /* 0x0000000502077c11 */ /* 0x000fe400088f1409 */
[----:B------:R0:W-:Y:S04]  /*0cd0*/  STG.E desc[UR10][R4.64], RZ ;  /* 0x000000ff04007986 */ /* 0x0001e8000c10190a */
[----:B------:R0:W-:Y:S04]  /*0ce0*/  STG.E desc[UR10][R6.64+0x4], RZ ;  /* 0x000004ff06007986 */ /* 0x0001e8000c10190a */
[----:B------:R0:W-:Y:S04]  /*0cf0*/  STG.E desc[UR10][R6.64+0x8], RZ ;  /* 0x000008ff06007986 */ /* 0x0001e8000c10190a */
[----:B------:R0:W-:Y:S02]  /*0d00*/  STG.E desc[UR10][R6.64+0xc], RZ ;  /* 0x00000cff06007986 */ /* 0x0001e4000c10190a */
.L_x_9:
[----:B------:R-:W-:Y:S05]  /*0d10*/  @!P0 EXIT ;  /* 0x000000000000894d */ /* 0x000fea0003800000 */
[----:B------:R-:W-:Y:S02]  /*0d20*/  ISETP.NE.AND P1, PT, R8, 0x1, PT ;  /* 0x000000010800780c */ /* 0x000fe40003f25270 */
[----:B------:R-:W-:-:S04]  /*0d30*/  LOP3.LUT R2, R11, 0x1, RZ, 0xc0, !PT ;  /* 0x000000010b027812 */ /* 0x000fc800078ec0ff */
[----:B------:R-:W-:-:S07]  /*0d40*/  ISETP.NE.U32.AND P0, PT, R2, 0x1, PT ;  /* 0x000000010200780c */ /* 0x000fce0003f05070 */
[----:B------:R-:W-:Y:S06]  /*0d50*/  @!P1 BRA `(.L_x_10) ;  /* 0x00000000002c9947 */ /* 0x000fec0003800000 */
[----:B01----:R-:W0:Y:S01]  /*0d60*/  LDC.64 R4, c[0x0][0x390] ;  /* 0x0000e400ff047b82 */ /* 0x003e220000000a00 */
[----:B------:R-:W1:Y:S01]  /*0d70*/  LDCU.64 UR4, c[0x0][0x390] ;  /* 0x00007200ff0477ac */ /* 0x000e620008000a00 */
[C---:B------:R-:W-:Y:S01]  /*0d80*/  IADD3 R2, P1, PT, R0.reuse, R3, RZ ;  /* 0x0000000300027210 */ /* 0x040fe20007f3e0ff */
[----:B------:R-:W-:Y:S01]  /*0d90*/  IMAD.IADD R7, R0, 0x1, R3 ;  /* 0x0000000100077824 */ /* 0x000fe200078e0203 */
[----:B------:R-:W-:Y:S02]  /*0da0*/  IADD3 R3, PT, PT, R3, 0x2, RZ ;  /* 0x0000000203037810 */ /* 0x000fe40007ffe0ff */
[----:B------:R-:W-:Y:S02]  /*0db0*/  IADD3.X R9, PT, PT, RZ, RZ, RZ, P1, !PT ;  /* 0x000000ffff097210 */ /* 0x000fe40000ffe4ff */
[----:B-1----:R-:W-:Y:S01]  /*0dc0*/  LEA R6, P1, R2, UR4, 0x2 ;  /* 0x0000000402067c11 */ /* 0x002fe2000f8210ff */
[----:B0-----:R-:W-:-:S03]  /*0dd0*/  IMAD.WIDE.U32 R4, R7, 0x4, R4 ;  /* 0x0000000407047825 */ /* 0x001fc600078e0004 */
[----:B------:R-:W-:Y:S02]  /*0de0*/  LEA.HI.X R7, R2, UR5, R9, 0x2, P1 ;  /* 0x0000000502077c11 */ /* 0x000fe400088f1409 */
[----:B------:R2:W-:Y:S04]  /*0df0*/  STG.E desc[UR10][R4.64], RZ ;  /* 0x000000ff04007986 */ /* 0x0005e8000c10190a */
[----:B------:R2:W-:Y:S03]  /*0e00*/  STG.E desc[UR10][R6.64+0x4], RZ ;  /* 0x000004ff06007986 */ /* 0x0005e6000c10190a */
.L_x_10:
[----:B------:R-:W-:Y:S05]  /*0e10*/  @P0 EXIT ;  /* 0x000000000000094d */ /* 0x000fea0003800000 */
[----:B012---:R-:W0:Y:S01]  /*0e20*/  LDC.64 R4, c[0x0][0x390] ;  /* 0x0000e400ff047b82 */ /* 0x007e220000000a00 */
[----:B------:R-:W-:-:S05]  /*0e30*/  IADD3 R3, PT, PT, R0, R3, RZ ;  /* 0x0000000300037210 */ /* 0x000fca0007ffe0ff */
[----:B0-----:R-:W-:-:S05]  /*0e40*/  IMAD.WIDE.U32 R2, R3, 0x4, R4 ;  /* 0x0000000403027825 */ /* 0x001fca00078e0004 */
[----:B------:R-:W-:Y:S01]  /*0e50*/  STG.E desc[UR10][R2.64], RZ ;  /* 0x000000ff02007986 */ /* 0x000fe2000c10190a */
[----:B------:R-:W-:Y:S05]  /*0e60*/  EXIT ;  /* 0x000000000000794d */ /* 0x000fea0003800000 */
.L_x_11:
[----:B------:R-:W-:-:S00]  /*0e70*/  BRA `(.L_x_11) ;  /* 0xfffffffc00fc7947 */ /* 0x000fc0000383ffff */
[----:B------:R-:W-:-:S00]  /*0e80*/  NOP ;  /* 0x0000000000007918 */ /* 0x000fc00000000000 */
[----:B------:R-:W-:-:S00]  /*0e90*/  NOP ;  /* 0x0000000000007918 */ /* 0x000fc00000000000 */
[----:B------:R-:W-:-:S00]  /*0ea0*/  NOP ;  /* 0x0000000000007918 */ /* 0x000fc00000000000 */
[----:B------:R-:W-:-:S00]  /*0eb0*/  NOP ;  /* 0x0000000000007918 */ /* 0x000fc00000000000 */
[----:B------:R-:W-:-:S00]  /*0ec0*/  NOP ;  /* 0x0000000000007918 */ /* 0x000fc00000000000 */
[----:B------:R-:W-:-:S00]  /*0ed0*/  NOP ;  /* 0x0000000000007918 */ /* 0x000fc00000000000 */
[----:B------:R-:W-:-:S00]  /*0ee0*/  NOP ;  /* 0x0000000000007918 */ /* 0x000fc00000000000 */
[----:B------:R-:W-:-:S00]  /*0ef0*/  NOP ;  /* 0x0000000000007918 */ /* 0x000fc00000000000 */
.L_x_12:


//--------------------- .nv.shared.reserved.0     --------------------------
	.section	.nv.shared.reserved.0,"aw",@nobits
	.weak		__nv_reservedSMEM_offset_0_alias
	.size		__nv_reservedSMEM_offset_0_alias, 0, 64
	.other		__nv_reservedSMEM_offset_0_alias,@"STO_CUDA_RESERVED_SHARED STV_DEFAULT"
__nv_reservedSMEM_offset_0_alias:
	.zero		0
	.zero		64


//--------------------- .nv.constant0._Z4mulAPiS_S_ii --------------------------
	.section	.nv.constant0._Z4mulAPiS_S_ii,"a",@progbits
	.sectionflags	@""
	.align	4
.nv.constant0._Z4mulAPiS_S_ii:
	.zero		928


//--------------------- SYMBOLS --------------------------

	.type		.nv.reservedSmem.offset0,@object
	.size		.nv.reservedSmem.offset0,0x4
